//
// Generated by NVIDIA NVVM Compiler
//
// Compiler Build ID: CL-36424714
// Cuda compilation tools, release 13.0, V13.0.88
// Based on NVVM 20.0.0
//

.version 9.0
.target sm_100
.address_size 64

	// .globl	_Z10calc_forceP8Particleif

.visible .entry _Z10calc_forceP8Particleif(
	.param .u64 .ptr .align 1 _Z10calc_forceP8Particleif_param_0,
	.param .u32 _Z10calc_forceP8Particleif_param_1,
	.param .f32 _Z10calc_forceP8Particleif_param_2
)
{
	.reg .pred 	%p<9>;
	.reg .b32 	%r<19>;
	.reg .b32 	%f<171>;
	.reg .b64 	%rd<15>;

	ld.param.u64 	%rd5, [_Z10calc_forceP8Particleif_param_0];
	ld.param.u32 	%r10, [_Z10calc_forceP8Particleif_param_1];
	ld.param.f32 	%f31, [_Z10calc_forceP8Particleif_param_2];
	cvta.to.global.u64 	%rd1, %rd5;
	mov.u32 	%r11, %tid.x;
	mov.u32 	%r12, %ntid.x;
	mov.u32 	%r13, %ctaid.x;
	mad.lo.s32 	%r1, %r12, %r13, %r11;
	setp.ge.s32 	%p1, %r1, %r10;
	@%p1 bra 	$L__BB0_11;
	setp.lt.s32 	%p2, %r10, 1;
	mov.f32 	%f168, 0f00000000;
	mov.f32 	%f169, %f168;
	mov.f32 	%f170, %f168;
	@%p2 bra 	$L__BB0_10;
	mul.wide.s32 	%rd6, %r1, 24;
	add.s64 	%rd7, %rd1, %rd6;
	ld.global.f32 	%f1, [%rd7];
	ld.global.f32 	%f2, [%rd7+4];
	ld.global.f32 	%f3, [%rd7+8];
	and.b32  	%r2, %r10, 3;
	setp.lt.u32 	%p3, %r10, 4;
	mov.f32 	%f170, 0f00000000;
	mov.b32 	%r18, 0;
	mov.f32 	%f169, %f170;
	mov.f32 	%f168, %f170;
	@%p3 bra 	$L__BB0_5;
	and.b32  	%r18, %r10, 2147483644;
	neg.s32 	%r16, %r18;
	add.s64 	%rd14, %rd1, 48;
	mov.f32 	%f170, 0f00000000;
$L__BB0_4:
	.pragma "nounroll";
	ld.global.f32 	%f36, [%rd14+-48];
	sub.f32 	%f37, %f36, %f1;
	ld.global.f32 	%f38, [%rd14+-44];
	sub.f32 	%f39, %f38, %f2;
	ld.global.f32 	%f40, [%rd14+-40];
	sub.f32 	%f41, %f40, %f3;
	mul.f32 	%f42, %f39, %f39;
	fma.rn.f32 	%f43, %f37, %f37, %f42;
	fma.rn.f32 	%f44, %f41, %f41, %f43;
	add.f32 	%f45, %f44, 0f3089705F;
	sqrt.rn.f32 	%f46, %f45;
	rcp.rn.f32 	%f47, %f46;
	mul.f32 	%f48, %f47, %f47;
	mul.f32 	%f49, %f47, %f48;
	fma.rn.f32 	%f50, %f37, %f49, %f168;
	fma.rn.f32 	%f51, %f39, %f49, %f169;
	fma.rn.f32 	%f52, %f41, %f49, %f170;
	ld.global.f32 	%f53, [%rd14+-24];
	sub.f32 	%f54, %f53, %f1;
	ld.global.f32 	%f55, [%rd14+-20];
	sub.f32 	%f56, %f55, %f2;
	ld.global.f32 	%f57, [%rd14+-16];
	sub.f32 	%f58, %f57, %f3;
	mul.f32 	%f59, %f56, %f56;
	fma.rn.f32 	%f60, %f54, %f54, %f59;
	fma.rn.f32 	%f61, %f58, %f58, %f60;
	add.f32 	%f62, %f61, 0f3089705F;
	sqrt.rn.f32 	%f63, %f62;
	rcp.rn.f32 	%f64, %f63;
	mul.f32 	%f65, %f64, %f64;
	mul.f32 	%f66, %f64, %f65;
	fma.rn.f32 	%f67, %f54, %f66, %f50;
	fma.rn.f32 	%f68, %f56, %f66, %f51;
	fma.rn.f32 	%f69, %f58, %f66, %f52;
	ld.global.f32 	%f70, [%rd14];
	sub.f32 	%f71, %f70, %f1;
	ld.global.f32 	%f72, [%rd14+4];
	sub.f32 	%f73, %f72, %f2;
	ld.global.f32 	%f74, [%rd14+8];
	sub.f32 	%f75, %f74, %f3;
	mul.f32 	%f76, %f73, %f73;
	fma.rn.f32 	%f77, %f71, %f71, %f76;
	fma.rn.f32 	%f78, %f75, %f75, %f77;
	add.f32 	%f79, %f78, 0f3089705F;
	sqrt.rn.f32 	%f80, %f79;
	rcp.rn.f32 	%f81, %f80;
	mul.f32 	%f82, %f81, %f81;
	mul.f32 	%f83, %f81, %f82;
	fma.rn.f32 	%f84, %f71, %f83, %f67;
	fma.rn.f32 	%f85, %f73, %f83, %f68;
	fma.rn.f32 	%f86, %f75, %f83, %f69;
	ld.global.f32 	%f87, [%rd14+24];
	sub.f32 	%f88, %f87, %f1;
	ld.global.f32 	%f89, [%rd14+28];
	sub.f32 	%f90, %f89, %f2;
	ld.global.f32 	%f91, [%rd14+32];
	sub.f32 	%f92, %f91, %f3;
	mul.f32 	%f93, %f90, %f90;
	fma.rn.f32 	%f94, %f88, %f88, %f93;
	fma.rn.f32 	%f95, %f92, %f92, %f94;
	add.f32 	%f96, %f95, 0f3089705F;
	sqrt.rn.f32 	%f97, %f96;
	rcp.rn.f32 	%f98, %f97;
	mul.f32 	%f99, %f98, %f98;
	mul.f32 	%f100, %f98, %f99;
	fma.rn.f32 	%f168, %f88, %f100, %f84;
	fma.rn.f32 	%f169, %f90, %f100, %f85;
	fma.rn.f32 	%f170, %f92, %f100, %f86;
	add.s32 	%r16, %r16, 4;
	add.s64 	%rd14, %rd14, 96;
	setp.ne.s32 	%p4, %r16, 0;
	@%p4 bra 	$L__BB0_4;
$L__BB0_5:
	setp.eq.s32 	%p5, %r2, 0;
	@%p5 bra 	$L__BB0_10;
	setp.eq.s32 	%p6, %r2, 1;
	@%p6 bra 	$L__BB0_8;
	mul.wide.u32 	%rd8, %r18, 24;
	add.s64 	%rd9, %rd1, %rd8;
	ld.global.f32 	%f102, [%rd9];
	sub.f32 	%f103, %f102, %f1;
	ld.global.f32 	%f104, [%rd9+4];
	sub.f32 	%f105, %f104, %f2;
	ld.global.f32 	%f106, [%rd9+8];
	sub.f32 	%f107, %f106, %f3;
	mul.f32 	%f108, %f105, %f105;
	fma.rn.f32 	%f109, %f103, %f103, %f108;
	fma.rn.f32 	%f110, %f107, %f107, %f109;
	add.f32 	%f111, %f110, 0f3089705F;
	sqrt.rn.f32 	%f112, %f111;
	rcp.rn.f32 	%f113, %f112;
	mul.f32 	%f114, %f113, %f113;
	mul.f32 	%f115, %f113, %f114;
	fma.rn.f32 	%f116, %f103, %f115, %f168;
	fma.rn.f32 	%f117, %f105, %f115, %f169;
	fma.rn.f32 	%f118, %f107, %f115, %f170;
	ld.global.f32 	%f119, [%rd9+24];
	sub.f32 	%f120, %f119, %f1;
	ld.global.f32 	%f121, [%rd9+28];
	sub.f32 	%f122, %f121, %f2;
	ld.global.f32 	%f123, [%rd9+32];
	sub.f32 	%f124, %f123, %f3;
	mul.f32 	%f125, %f122, %f122;
	fma.rn.f32 	%f126, %f120, %f120, %f125;
	fma.rn.f32 	%f127, %f124, %f124, %f126;
	add.f32 	%f128, %f127, 0f3089705F;
	sqrt.rn.f32 	%f129, %f128;
	rcp.rn.f32 	%f130, %f129;
	mul.f32 	%f131, %f130, %f130;
	mul.f32 	%f132, %f130, %f131;
	fma.rn.f32 	%f168, %f120, %f132, %f116;
	fma.rn.f32 	%f169, %f122, %f132, %f117;
	fma.rn.f32 	%f170, %f124, %f132, %f118;
	add.s32 	%r18, %r18, 2;
$L__BB0_8:
	and.b32  	%r15, %r10, 1;
	setp.eq.b32 	%p7, %r15, 1;
	not.pred 	%p8, %p7;
	@%p8 bra 	$L__BB0_10;
	mul.wide.u32 	%rd10, %r18, 24;
	add.s64 	%rd11, %rd1, %rd10;
	ld.global.f32 	%f133, [%rd11];
	sub.f32 	%f134, %f133, %f1;
	ld.global.f32 	%f135, [%rd11+4];
	sub.f32 	%f136, %f135, %f2;
	ld.global.f32 	%f137, [%rd11+8];
	sub.f32 	%f138, %f137, %f3;
	mul.f32 	%f139, %f136, %f136;
	fma.rn.f32 	%f140, %f134, %f134, %f139;
	fma.rn.f32 	%f141, %f138, %f138, %f140;
	add.f32 	%f142, %f141, 0f3089705F;
	sqrt.rn.f32 	%f143, %f142;
	rcp.rn.f32 	%f144, %f143;
	mul.f32 	%f145, %f144, %f144;
	mul.f32 	%f146, %f144, %f145;
	fma.rn.f32 	%f168, %f134, %f146, %f168;
	fma.rn.f32 	%f169, %f136, %f146, %f169;
	fma.rn.f32 	%f170, %f138, %f146, %f170;
$L__BB0_10:
	mul.wide.s32 	%rd12, %r1, 24;
	add.s64 	%rd13, %rd1, %rd12;
	ld.global.f32 	%f147, [%rd13+12];
	fma.rn.f32 	%f148, %f31, %f168, %f147;
	st.global.f32 	[%rd13+12], %f148;
	ld.global.f32 	%f149, [%rd13+16];
	fma.rn.f32 	%f150, %f31, %f169, %f149;
	st.global.f32 	[%rd13+16], %f150;
	ld.global.f32 	%f151, [%rd13+20];
	fma.rn.f32 	%f152, %f31, %f170, %f151;
	st.global.f32 	[%rd13+20], %f152;
$L__BB0_11:
	ret;

}
	// .globl	_Z11update_posnP8Particleif
.visible .entry _Z11update_posnP8Particleif(
	.param .u64 .ptr .align 1 _Z11update_posnP8Particleif_param_0,
	.param .u32 _Z11update_posnP8Particleif_param_1,
	.param .f32 _Z11update_posnP8Particleif_param_2
)
{
	.reg .pred 	%p<2>;
	.reg .b32 	%r<6>;
	.reg .b32 	%f<11>;
	.reg .b64 	%rd<5>;

	ld.param.u64 	%rd1, [_Z11update_posnP8Particleif_param_0];
	ld.param.u32 	%r2, [_Z11update_posnP8Particleif_param_1];
	ld.param.f32 	%f1, [_Z11update_posnP8Particleif_param_2];
	mov.u32 	%r3, %tid.x;
	mov.u32 	%r4, %ntid.x;
	mov.u32 	%r5, %ctaid.x;
	mad.lo.s32 	%r1, %r4, %r5, %r3;
	setp.ge.s32 	%p1, %r1, %r2;
	@%p1 bra 	$L__BB1_2;
	cvta.to.global.u64 	%rd2, %rd1;
	mul.wide.s32 	%rd3, %r1, 24;
	add.s64 	%rd4, %rd2, %rd3;
	ld.global.f32 	%f2, [%rd4+12];
	ld.global.f32 	%f3, [%rd4];
	fma.rn.f32 	%f4, %f1, %f2, %f3;
	st.global.f32 	[%rd4], %f4;
	ld.global.f32 	%f5, [%rd4+16];
	ld.global.f32 	%f6, [%rd4+4];
	fma.rn.f32 	%f7, %f1, %f5, %f6;
	st.global.f32 	[%rd4+4], %f7;
	ld.global.f32 	%f8, [%rd4+20];
	ld.global.f32 	%f9, [%rd4+8];
	fma.rn.f32 	%f10, %f1, %f8, %f9;
	st.global.f32 	[%rd4+8], %f10;
$L__BB1_2:
	ret;

}


// ===== COMPILED SASS (sm_100) =====

	.target	sm_100

	.elftype	@"ET_EXEC"


//--------------------- .note.nv.tkinfo           --------------------------
	.section	.note.nv.tkinfo,"",@"SHT_NOTE"
	.sectionflags	@"SHF_NOTE_NV_TKINFO"
	.tkinfo
        /*0018*/ 	.word	0x00000002
        /*0030*/ 	.string	""
        /*0030*/ 	.string	"ptxas"
        /*0030*/ 	.string	"Cuda compilation tools, release 13.0, V13.0.88"
        /*0030*/ 	.string	"Build cuda_13.0.r13.0/compiler.36424714_0"
        /*0030*/ 	.string	"-arch sm_100 -m 64 "



//--------------------- .note.nv.cuinfo           --------------------------
	.section	.note.nv.cuinfo,"",@"SHT_NOTE"
	.sectionflags	@"SHF_NOTE_NV_CUINFO"
        /*0018*/ 	.short	0x0002
        /*001a*/ 	.short	0x0064
        /*001c*/ 	.short	0x0082
	.zero		2


//--------------------- .nv.info                  --------------------------
	.section	.nv.info,"",@"SHT_CUDA_INFO"
	.align	4


	//----- nvinfo : EIATTR_REGCOUNT
	.align		4
        /*0000*/ 	.byte	0x04, 0x2f
        /*0002*/ 	.short	(.L_1 - .L_0)
	.align		4
.L_0:
        /*0004*/ 	.word	index@(_Z10calc_forceP8Particleif)
        /*0008*/ 	.word	0x00000020


	//----- nvinfo : EIATTR_FRAME_SIZE
	.align		4
.L_1:
        /*000c*/ 	.byte	0x04, 0x11
        /*000e*/ 	.short	(.L_3 - .L_2)
	.align		4
.L_2:
        /*0010*/ 	.word	index@($__internal_1_$__cuda_sm20_sqrt_rn_f32_slowpath)
        /*0014*/ 	.word	0x00000000


	//----- nvinfo : EIATTR_FRAME_SIZE
	.align		4
.L_3:
        /*0018*/ 	.byte	0x04, 0x11
        /*001a*/ 	.short	(.L_5 - .L_4)
	.align		4
.L_4:
        /*001c*/ 	.word	index@($__internal_0_$__cuda_sm20_rcp_rn_f32_slowpath)
        /*0020*/ 	.word	0x00000000


	//----- nvinfo : EIATTR_FRAME_SIZE
	.align		4
.L_5:
        /*0024*/ 	.byte	0x04, 0x11
        /*0026*/ 	.short	(.L_7 - .L_6)
	.align		4
.L_6:
        /*0028*/ 	.word	index@(_Z10calc_forceP8Particleif)
        /*002c*/ 	.word	0x00000000


	//----- nvinfo : EIATTR_REGCOUNT
	.align		4
.L_7:
        /*0030*/ 	.byte	0x04, 0x2f
        /*0032*/ 	.short	(.L_9 - .L_8)
	.align		4
.L_8:
        /*0034*/ 	.word	index@(_Z11update_posnP8Particleif)
        /*0038*/ 	.word	0x0000000c


	//----- nvinfo : EIATTR_FRAME_SIZE
	.align		4
.L_9:
        /*003c*/ 	.byte	0x04, 0x11
        /*003e*/ 	.short	(.L_11 - .L_10)
	.align		4
.L_10:
        /*0040*/ 	.word	index@(_Z11update_posnP8Particleif)
        /*0044*/ 	.word	0x00000000


	//----- nvinfo : EIATTR_MIN_STACK_SIZE
	.align		4
.L_11:
        /*0048*/ 	.byte	0x04, 0x12
        /*004a*/ 	.short	(.L_13 - .L_12)
	.align		4
.L_12:
        /*004c*/ 	.word	index@(_Z11update_posnP8Particleif)
        /*0050*/ 	.word	0x00000000


	//----- nvinfo : EIATTR_MIN_STACK_SIZE
	.align		4
.L_13:
        /*0054*/ 	.byte	0x04, 0x12
        /*0056*/ 	.short	(.L_15 - .L_14)
	.align		4
.L_14:
        /*0058*/ 	.word	index@(_Z10calc_forceP8Particleif)
        /*005c*/ 	.word	0x00000000
.L_15:


//--------------------- .nv.compat                --------------------------
	.section	.nv.compat,"",@"SHT_CUDA_COMPAT_INFO"
	.align	4
        /*0000*/ 	.byte	0x02, 0x09, 0x00, 0x00, 0x02, 0x02, 0x01, 0x00, 0x02, 0x05, 0x05, 0x00, 0x03, 0x07, 0x01, 0x01
        /*0010*/ 	.byte	0x02, 0x03, 0x00, 0x00, 0x02, 0x06, 0x01, 0x00, 0x04, 0x0b, 0x08, 0x00, 0x01, 0x00, 0x00, 0x00
        /*0020*/ 	.byte	0x00, 0x00, 0x00, 0x00


//--------------------- .nv.info._Z11update_posnP8Particleif --------------------------
	.section	.nv.info._Z11update_posnP8Particleif,"",@"SHT_CUDA_INFO"
	.sectionflags	@""
	.align	4


	//----- nvinfo : EIATTR_CUDA_API_VERSION
	.align		4
        /*0000*/ 	.byte	0x04, 0x37
        /*0002*/ 	.short	(.L_17 - .L_16)
.L_16:
        /*0004*/ 	.word	0x00000082


	//----- nvinfo : EIATTR_KPARAM_INFO
	.align		4
.L_17:
        /*0008*/ 	.byte	0x04, 0x17
        /*000a*/ 	.short	(.L_19 - .L_18)
.L_18:
        /*000c*/ 	.word	0x00000000
        /*0010*/ 	.short	0x0002
        /*0012*/ 	.short	0x000c
        /*0014*/ 	.byte	0x00, 0xf0, 0x11, 0x00


	//----- nvinfo : EIATTR_KPARAM_INFO
	.align		4
.L_19:
        /*0018*/ 	.byte	0x04, 0x17
        /*001a*/ 	.short	(.L_21 - .L_20)
.L_20:
        /*001c*/ 	.word	0x00000000
        /*0020*/ 	.short	0x0001
        /*0022*/ 	.short	0x0008
        /*0024*/ 	.byte	0x00, 0xf0, 0x11, 0x00


	//----- nvinfo : EIATTR_KPARAM_INFO
	.align		4
.L_21:
        /*0028*/ 	.byte	0x04, 0x17
        /*002a*/ 	.short	(.L_23 - .L_22)
.L_22:
        /*002c*/ 	.word	0x00000000
        /*0030*/ 	.short	0x0000
        /*0032*/ 	.short	0x0000
        /*0034*/ 	.byte	0x00, 0xf5, 0x21, 0x00


	//----- nvinfo : EIATTR_SPARSE_MMA_MASK
	.align		4
.L_23:
        /*0038*/ 	.byte	0x03, 0x50
        /*003a*/ 	.short	0x0000


	//----- nvinfo : EIATTR_MAXREG_COUNT
	.align		4
        /*003c*/ 	.byte	0x03, 0x1b
        /*003e*/ 	.short	0x00ff


	//----- nvinfo : EIATTR_MERCURY_ISA_VERSION
	.align		4
        /*0040*/ 	.byte	0x03, 0x5f
        /*0042*/ 	.short	0x0101


	//----- nvinfo : EIATTR_VRC_CTA_INIT_COUNT
	.align		4
        /*0044*/ 	.byte	0x02, 0x4a
	.zero		1
	.zero		1


	//----- nvinfo : EIATTR_EXIT_INSTR_OFFSETS
	.align		4
        /*0048*/ 	.byte	0x04, 0x1c
        /*004a*/ 	.short	(.L_25 - .L_24)


	//   ....[0]....
.L_24:
        /*004c*/ 	.word	0x00000070


	//   ....[1]....
        /*0050*/ 	.word	0x00000180


	//----- nvinfo : EIATTR_CBANK_PARAM_SIZE
	.align		4
.L_25:
        /*0054*/ 	.byte	0x03, 0x19
        /*0056*/ 	.short	0x0010


	//----- nvinfo : EIATTR_PARAM_CBANK
	.align		4
        /*0058*/ 	.byte	0x04, 0x0a
        /*005a*/ 	.short	(.L_27 - .L_26)
	.align		4
.L_26:
        /*005c*/ 	.word	index@(.nv.constant0._Z11update_posnP8Particleif)
        /*0060*/ 	.short	0x0380
        /*0062*/ 	.short	0x0010


	//----- nvinfo : EIATTR_SW_WAR
	.align		4
.L_27:
        /*0064*/ 	.byte	0x04, 0x36
        /*0066*/ 	.short	(.L_29 - .L_28)
.L_28:
        /*0068*/ 	.word	0x00000008
.L_29:


//--------------------- .nv.info._Z10calc_forceP8Particleif --------------------------
	.section	.nv.info._Z10calc_forceP8Particleif,"",@"SHT_CUDA_INFO"
	.sectionflags	@""
	.align	4


	//----- nvinfo : EIATTR_CUDA_API_VERSION
	.align		4
        /*0000*/ 	.byte	0x04, 0x37
        /*0002*/ 	.short	(.L_31 - .L_30)
.L_30:
        /*0004*/ 	.word	0x00000082


	//----- nvinfo : EIATTR_KPARAM_INFO
	.align		4
.L_31:
        /*0008*/ 	.byte	0x04, 0x17
        /*000a*/ 	.short	(.L_33 - .L_32)
.L_32:
        /*000c*/ 	.word	0x00000000
        /*0010*/ 	.short	0x0002
        /*0012*/ 	.short	0x000c
        /*0014*/ 	.byte	0x00, 0xf0, 0x11, 0x00


	//----- nvinfo : EIATTR_KPARAM_INFO
	.align		4
.L_33:
        /*0018*/ 	.byte	0x04, 0x17
        /*001a*/ 	.short	(.L_35 - .L_34)
.L_34:
        /*001c*/ 	.word	0x00000000
        /*0020*/ 	.short	0x0001
        /*0022*/ 	.short	0x0008
        /*0024*/ 	.byte	0x00, 0xf0, 0x11, 0x00


	//----- nvinfo : EIATTR_KPARAM_INFO
	.align		4
.L_35:
        /*0028*/ 	.byte	0x04, 0x17
        /*002a*/ 	.short	(.L_37 - .L_36)
.L_36:
        /*002c*/ 	.word	0x00000000
        /*0030*/ 	.short	0x0000
        /*0032*/ 	.short	0x0000
        /*0034*/ 	.byte	0x00, 0xf5, 0x21, 0x00


	//----- nvinfo : EIATTR_SPARSE_MMA_MASK
	.align		4
.L_37:
        /*0038*/ 	.byte	0x03, 0x50
        /*003a*/ 	.short	0x0000


	//----- nvinfo : EIATTR_MAXREG_COUNT
	.align		4
        /*003c*/ 	.byte	0x03, 0x1b
        /*003e*/ 	.short	0x00ff


	//----- nvinfo : EIATTR_MERCURY_ISA_VERSION
	.align		4
        /*0040*/ 	.byte	0x03, 0x5f
        /*0042*/ 	.short	0x0101


	//----- nvinfo : EIATTR_VRC_CTA_INIT_COUNT
	.align		4
        /*0044*/ 	.byte	0x02, 0x4a
	.zero		1
	.zero		1


	//----- nvinfo : EIATTR_EXIT_INSTR_OFFSETS
	.align		4
        /*0048*/ 	.byte	0x04, 0x1c
        /*004a*/ 	.short	(.L_39 - .L_38)


	//   ....[0]....
.L_38:
        /*004c*/ 	.word	0x00000070


	//   ....[1]....
        /*0050*/ 	.word	0x000016b0


	//----- nvinfo : EIATTR_CRS_STACK_SIZE
	.align		4
.L_39:
        /*0054*/ 	.byte	0x04, 0x1e
        /*0056*/ 	.short	(.L_41 - .L_40)
.L_40:
        /*0058*/ 	.word	0x00000000


	//----- nvinfo : EIATTR_CBANK_PARAM_SIZE
	.align		4
.L_41:
        /*005c*/ 	.byte	0x03, 0x19
        /*005e*/ 	.short	0x0010


	//----- nvinfo : EIATTR_PARAM_CBANK
	.align		4
        /*0060*/ 	.byte	0x04, 0x0a
        /*0062*/ 	.short	(.L_43 - .L_42)
	.align		4
.L_42:
        /*0064*/ 	.word	index@(.nv.constant0._Z10calc_forceP8Particleif)
        /*0068*/ 	.short	0x0380
        /*006a*/ 	.short	0x0010


	//----- nvinfo : EIATTR_SW_WAR
	.align		4
.L_43:
        /*006c*/ 	.byte	0x04, 0x36
        /*006e*/ 	.short	(.L_45 - .L_44)
.L_44:
        /*0070*/ 	.word	0x00000008
.L_45:


//--------------------- .nv.callgraph             --------------------------
	.section	.nv.callgraph,"",@"SHT_CUDA_CALLGRAPH"
	.align	4
	.sectionentsize	8
	.align		4
        /*0000*/ 	.word	0x00000000
	.align		4
        /*0004*/ 	.word	0xffffffff
	.align		4
        /*0008*/ 	.word	0x00000000
	.align		4
        /*000c*/ 	.word	0xfffffffe
	.align		4
        /*0010*/ 	.word	0x00000000
	.align		4
        /*0014*/ 	.word	0xfffffffd
	.align		4
        /*0018*/ 	.word	0x00000000
	.align		4
        /*001c*/ 	.word	0xfffffffc


//--------------------- .text._Z11update_posnP8Particleif --------------------------
	.section	.text._Z11update_posnP8Particleif,"ax",@progbits
	.align	128
        .global         _Z11update_posnP8Particleif
        .type           _Z11update_posnP8Particleif,@function
        .size           _Z11update_posnP8Particleif,(.L_x_55 - _Z11update_posnP8Particleif)
        .other          _Z11update_posnP8Particleif,@"STO_CUDA_ENTRY STV_DEFAULT"
_Z11update_posnP8Particleif:
.text._Z11update_posnP8Particleif:
[----:B------:R-:W-:Y:S01]  /*0000*/  LDC R1, c[0x0][0x37c] ;  /* 0x0000df00ff017b82 */ /* 0x000fe20000000800 */
[----:B------:R-:W0:Y:S01]  /*0010*/  S2R R5, SR_TID.X ;  /* 0x0000000000057919 */ /* 0x000e220000002100 */
[----:B------:R-:W0:Y:S01]  /*0020*/  LDCU UR4, c[0x0][0x360] ;  /* 0x00006c00ff0477ac */ /* 0x000e220008000800 */
[----:B------:R-:W0:Y:S01]  /*0030*/  S2R R0, SR_CTAID.X ;  /* 0x0000000000007919 */ /* 0x000e220000002500 */
[----:B------:R-:W1:Y:S01]  /*0040*/  LDCU UR5, c[0x0][0x388] ;  /* 0x00007100ff0577ac */ /* 0x000e620008000800 */
[----:B0-----:R-:W-:-:S05]  /*0050*/  IMAD R5, R0, UR4, R5 ;  /* 0x0000000400057c24 */ /* 0x001fca000f8e0205 */
[----:B-1----:R-:W-:-:S13]  /*0060*/  ISETP.GE.AND P0, PT, R5, UR5, PT ;  /* 0x0000000505007c0c */ /* 0x002fda000bf06270 */
[----:B------:R-:W-:Y:S05]  /*0070*/  @P0 EXIT ;  /* 0x000000000000094d */ /* 0x000fea0003800000 */
[----:B------:R-:W0:Y:S01]  /*0080*/  LDC.64 R2, c[0x0][0x380] ;  /* 0x0000e000ff027b82 */ /* 0x000e220000000a00 */
[----:B------:R-:W1:Y:S01]  /*0090*/  LDCU.64 UR4, c[0x0][0x358] ;  /* 0x00006b00ff0477ac */ /* 0x000e620008000a00 */
[----:B------:R-:W2:Y:S01]  /*00a0*/  LDCU UR6, c[0x0][0x38c] ;  /* 0x00007180ff0677ac */ /* 0x000ea20008000800 */
[----:B0-----:R-:W-:-:S05]  /*00b0*/  IMAD.WIDE R2, R5, 0x18, R2 ;  /* 0x0000001805027825 */ /* 0x001fca00078e0202 */
[----:B-1----:R-:W2:Y:S04]  /*00c0*/  LDG.E R0, desc[UR4][R2.64+0xc] ;  /* 0x00000c0402007981 */ /* 0x002ea8000c1e1900 */
[----:B------:R-:W2:Y:S04]  /*00d0*/  LDG.E R5, desc[UR4][R2.64] ;  /* 0x0000000402057981 */ /* 0x000ea8000c1e1900 */
[----:B------:R-:W3:Y:S04]  /*00e0*/  LDG.E R4, desc[UR4][R2.64+0x10] ;  /* 0x0000100402047981 */ /* 0x000ee8000c1e1900 */
[----:B------:R-:W3:Y:S04]  /*00f0*/  LDG.E R7, desc[UR4][R2.64+0x4] ;  /* 0x0000040402077981 */ /* 0x000ee8000c1e1900 */
[----:B------:R-:W4:Y:S04]  /*0100*/  LDG.E R6, desc[UR4][R2.64+0x14] ;  /* 0x0000140402067981 */ /* 0x000f28000c1e1900 */
[----:B------:R-:W4:Y:S01]  /*0110*/  LDG.E R9, desc[UR4][R2.64+0x8] ;  /* 0x0000080402097981 */ /* 0x000f22000c1e1900 */
[----:B--2---:R-:W-:-:S05]  /*0120*/  FFMA R5, R0, UR6, R5 ;  /* 0x0000000600057c23 */ /* 0x004fca0008000005 */
[----:B------:R-:W-:Y:S01]  /*0130*/  STG.E desc[UR4][R2.64], R5 ;  /* 0x0000000502007986 */ /* 0x000fe2000c101904 */
[----:B---3--:R-:W-:-:S05]  /*0140*/  FFMA R7, R4, UR6, R7 ;  /* 0x0000000604077c23 */ /* 0x008fca0008000007 */
[----:B------:R-:W-:Y:S01]  /*0150*/  STG.E desc[UR4][R2.64+0x4], R7 ;  /* 0x0000040702007986 */ /* 0x000fe2000c101904 */
[----:B----4-:R-:W-:-:S05]  /*0160*/  FFMA R9, R6, UR6, R9 ;  /* 0x0000000606097c23 */ /* 0x010fca0008000009 */
[----:B------:R-:W-:Y:S01]  /*0170*/  STG.E desc[UR4][R2.64+0x8], R9 ;  /* 0x0000080902007986 */ /* 0x000fe2000c101904 */
[----:B------:R-:W-:Y:S05]  /*0180*/  EXIT ;  /* 0x000000000000794d */ /* 0x000fea0003800000 */
.L_x_0:
[----:B------:R-:W-:-:S00]  /*0190*/  BRA `(.L_x_0) ;  /* 0xfffffffc00fc7947 */ /* 0x000fc0000383ffff */
[----:B------:R-:W-:-:S00]  /*01a0*/  NOP ;  /* 0x0000000000007918 */ /* 0x000fc00000000000 */
        /* <DEDUP_REMOVED lines=13> */
.L_x_55:


//--------------------- .text._Z10calc_forceP8Particleif --------------------------
	.section	.text._Z10calc_forceP8Particleif,"ax",@progbits
	.align	128
        .global         _Z10calc_forceP8Particleif
        .type           _Z10calc_forceP8Particleif,@function
        .size           _Z10calc_forceP8Particleif,(.L_x_54 - _Z10calc_forceP8Particleif)
        .other          _Z10calc_forceP8Particleif,@"STO_CUDA_ENTRY STV_DEFAULT"
_Z10calc_forceP8Particleif:
.text._Z10calc_forceP8Particleif:
        /* <DEDUP_REMOVED lines=8> */
[----:B------:R-:W-:Y:S01]  /*0080*/  UISETP.GE.AND UP0, UPT, UR9, 0x1, UPT ;  /* 0x000000010900788c */ /* 0x000fe2000bf06270 */
[----:B------:R-:W-:Y:S01]  /*0090*/  HFMA2 R24, -RZ, RZ, 0, 0 ;  /* 0x00000000ff187431 */ /* 0x000fe200000001ff */
[----:B------:R-:W-:Y:S01]  /*00a0*/  MOV R22, RZ ;  /* 0x000000ff00167202 */ /* 0x000fe20000000f00 */
[----:B------:R-:W-:Y:S01]  /*00b0*/  HFMA2 R3, -RZ, RZ, 0, 0 ;  /* 0x00000000ff037431 */ /* 0x000fe200000001ff */
[----:B------:R-:W0:Y:S05]  /*00c0*/  LDCU.64 UR10, c[0x0][0x358] ;  /* 0x00006b00ff0a77ac */ /* 0x000e2a0008000a00 */
[----:B------:R-:W-:Y:S05]  /*00d0*/  BRA.U !UP0, `(.L_x_1) ;  /* 0x0000001508447547 */ /* 0x000fea000b800000 */
[----:B------:R-:W1:Y:S02]  /*00e0*/  LDC.64 R10, c[0x0][0x380] ;  /* 0x0000e000ff0a7b82 */ /* 0x000e640000000a00 */
[----:B-1----:R-:W-:-:S05]  /*00f0*/  IMAD.WIDE R10, R9, 0x18, R10 ;  /* 0x00000018090a7825 */ /* 0x002fca00078e020a */
[----:B0-----:R0:W5:Y:S04]  /*0100*/  LDG.E R8, desc[UR10][R10.64] ;  /* 0x0000000a0a087981 */ /* 0x001168000c1e1900 */
[----:B------:R0:W5:Y:S04]  /*0110*/  LDG.E R7, desc[UR10][R10.64+0x4] ;  /* 0x0000040a0a077981 */ /* 0x000168000c1e1900 */
[----:B------:R0:W5:Y:S01]  /*0120*/  LDG.E R6, desc[UR10][R10.64+0x8] ;  /* 0x0000080a0a067981 */ /* 0x000162000c1e1900 */
[----:B------:R-:W-:Y:S01]  /*0130*/  UISETP.GE.U32.AND UP0, UPT, UR9, 0x4, UPT ;  /* 0x000000040900788c */ /* 0x000fe2000bf06070 */
[----:B------:R-:W-:Y:S01]  /*0140*/  MOV R3, RZ ;  /* 0x000000ff00037202 */ /* 0x000fe20000000f00 */
[----:B------:R-:W-:Y:S01]  /*0150*/  ULOP3.LUT UR6, UR9, 0x3, URZ, 0xc0, !UPT ;  /* 0x0000000309067892 */ /* 0x000fe2000f8ec0ff */
[----:B------:R-:W-:-:S02]  /*0160*/  MOV R5, RZ ;  /* 0x000000ff00057202 */ /* 0x000fc40000000f00 */
[----:B------:R-:W-:Y:S02]  /*0170*/  MOV R22, RZ ;  /* 0x000000ff00167202 */ /* 0x000fe40000000f00 */
[----:B------:R-:W-:Y:S02]  /*0180*/  MOV R24, RZ ;  /* 0x000000ff00187202 */ /* 0x000fe40000000f00 */
[----:B0-----:R-:W-:Y:S05]  /*0190*/  BRA.U !UP0, `(.L_x_2) ;  /* 0x0000000908e07547 */ /* 0x001fea000b800000 */
[----:B------:R-:W0:Y:S01]  /*01a0*/  LDCU.64 UR4, c[0x0][0x380] ;  /* 0x00007000ff0477ac */ /* 0x000e220008000a00 */
[----:B------:R-:W-:Y:S01]  /*01b0*/  MOV R3, RZ ;  /* 0x000000ff00037202 */ /* 0x000fe20000000f00 */
[----:B------:R-:W-:-:S04]  /*01c0*/  ULOP3.LUT UR7, UR9, 0x7ffffffc, URZ, 0xc0, !UPT ;  /* 0x7ffffffc09077892 */ /* 0x000fc8000f8ec0ff */
[----:B------:R-:W-:Y:S02]  /*01d0*/  UIADD3 UR8, UPT, UPT, -UR7, URZ, URZ ;  /* 0x000000ff07087290 */ /* 0x000fe4000fffe1ff */
[----:B------:R-:W-:Y:S01]  /*01e0*/  MOV R5, UR7 ;  /* 0x0000000700057c02 */ /* 0x000fe20008000f00 */
[----:B0-----:R-:W-:-:S04]  /*01f0*/  UIADD3 UR4, UP0, UPT, UR4, 0x30, URZ ;  /* 0x0000003004047890 */ /* 0x001fc8000ff1e0ff */
[----:B------:R-:W-:Y:S02]  /*0200*/  UIADD3.X UR5, UPT, UPT, URZ, UR5, URZ, UP0, !UPT ;  /* 0x00000005ff057290 */ /* 0x000fe400087fe4ff */
[----:B------:R-:W-:-:S04]  /*0210*/  MOV R14, UR4 ;  /* 0x00000004000e7c02 */ /* 0x000fc80008000f00 */
[----:B------:R-:W-:-:S07]  /*0220*/  MOV R15, UR5 ;  /* 0x00000005000f7c02 */ /* 0x000fce0008000f00 */
.L_x_27:
[----:B------:R-:W2:Y:S04]  /*0230*/  LDG.E R0, desc[UR10][R14.64+-0x2c] ;  /* 0xffffd40a0e007981 */ /* 0x000ea8000c1e1900 */
[----:B------:R-:W3:Y:S04]  /*0240*/  LDG.E R29, desc[UR10][R14.64+-0x30] ;  /* 0xffffd00a0e1d7981 */ /* 0x000ee8000c1e1900 */
[----:B------:R-:W4:Y:S01]  /*0250*/  LDG.E R11, desc[UR10][R14.64+-0x28] ;  /* 0xffffd80a0e0b7981 */ /* 0x000f22000c1e1900 */
[----:B------:R-:W-:Y:S01]  /*0260*/  BSSY.RECONVERGENT B0, `(.L_x_3) ;  /* 0x0000014000007945 */ /* 0x000fe20003800200 */
[----:B--2--5:R-:W-:Y:S01]  /*0270*/  FADD R27, -R7, R0 ;  /* 0x00000000071b7221 */ /* 0x024fe20000000100 */
[----:B---3--:R-:W-:-:S03]  /*0280*/  FADD R29, -R8, R29 ;  /* 0x0000001d081d7221 */ /* 0x008fc60000000100 */
[----:B------:R-:W-:Y:S01]  /*0290*/  FMUL R0, R27, R27 ;  /* 0x0000001b1b007220 */ /* 0x000fe20000400000 */
[----:B----4-:R-:W-:-:S03]  /*02a0*/  FADD R20, -R6, R11 ;  /* 0x0000000b06147221 */ /* 0x010fc60000000100 */
[----:B------:R-:W-:-:S04]  /*02b0*/  FFMA R11, R29, R29, R0 ;  /* 0x0000001d1d0b7223 */ /* 0x000fc80000000000 */
[----:B------:R-:W-:-:S04]  /*02c0*/  FFMA R11, R20, R20, R11 ;  /* 0x00000014140b7223 */ /* 0x000fc8000000000b */
[----:B------:R-:W-:-:S04]  /*02d0*/  FADD R10, R11, 9.9999997171806853657e-10 ;  /* 0x3089705f0b0a7421 */ /* 0x000fc80000000000 */
[----:B------:R0:W1:Y:S01]  /*02e0*/  MUFU.RSQ R11, R10 ;  /* 0x0000000a000b7308 */ /* 0x0000620000001400 */
[----:B------:R-:W-:-:S04]  /*02f0*/  IADD3 R0, PT, PT, R10, -0xd000000, RZ ;  /* 0xf30000000a007810 */ /* 0x000fc80007ffe0ff */
[----:B------:R-:W-:-:S13]  /*0300*/  ISETP.GT.U32.AND P0, PT, R0, 0x727fffff, PT ;  /* 0x727fffff0000780c */ /* 0x000fda0003f04070 */
[----:B01----:R-:W-:Y:S05]  /*0310*/  @!P0 BRA `(.L_x_4) ;  /* 0x0000000000108947 */ /* 0x003fea0003800000 */
[----:B------:R-:W-:-:S07]  /*0320*/  MOV R0, 0x340 ;  /* 0x0000034000007802 */ /* 0x000fce0000000f00 */
[----:B------:R-:W-:Y:S05]  /*0330*/  CALL.REL.NOINC `($__internal_1_$__cuda_sm20_sqrt_rn_f32_slowpath) ;  /* 0x0000001400b07944 */ /* 0x000fea0003c00000 */
[----:B------:R-:W-:Y:S01]  /*0340*/  MOV R0, R17 ;  /* 0x0000001100007202 */ /* 0x000fe20000000f00 */
[----:B------:R-:W-:Y:S06]  /*0350*/  BRA `(.L_x_5) ;  /* 0x0000000000107947 */ /* 0x000fec0003800000 */
.L_x_4:
[----:B------:R-:W-:Y:S01]  /*0360*/  FMUL.FTZ R0, R10, R11 ;  /* 0x0000000b0a007220 */ /* 0x000fe20000410000 */
[----:B------:R-:W-:-:S03]  /*0370*/  FMUL.FTZ R2, R11, 0.5 ;  /* 0x3f0000000b027820 */ /* 0x000fc60000410000 */
[----:B------:R-:W-:-:S04]  /*0380*/  FFMA R11, -R0, R0, R10 ;  /* 0x00000000000b7223 */ /* 0x000fc8000000010a */
[----:B------:R-:W-:-:S07]  /*0390*/  FFMA R0, R11, R2, R0 ;  /* 0x000000020b007223 */ /* 0x000fce0000000000 */
.L_x_5:
[----:B------:R-:W-:Y:S05]  /*03a0*/  BSYNC.RECONVERGENT B0 ;  /* 0x0000000000007941 */ /* 0x000fea0003800200 */
.L_x_3:
[----:B------:R-:W-:Y:S01]  /*03b0*/  IADD3 R2, PT, PT, R0, 0x1800000, RZ ;  /* 0x0180000000027810 */ /* 0x000fe20007ffe0ff */
[----:B------:R-:W-:Y:S03]  /*03c0*/  BSSY.RECONVERGENT B0, `(.L_x_6) ;  /* 0x000000b000007945 */ /* 0x000fe60003800200 */
[----:B------:R-:W-:-:S04]  /*03d0*/  LOP3.LUT R2, R2, 0x7f800000, RZ, 0xc0, !PT ;  /* 0x7f80000002027812 */ /* 0x000fc800078ec0ff */
[----:B------:R-:W-:-:S13]  /*03e0*/  ISETP.GT.U32.AND P0, PT, R2, 0x1ffffff, PT ;  /* 0x01ffffff0200780c */ /* 0x000fda0003f04070 */
[----:B------:R-:W-:Y:S05]  /*03f0*/  @P0 BRA `(.L_x_7) ;  /* 0x00000000000c0947 */ /* 0x000fea0003800000 */
[----:B------:R-:W-:-:S07]  /*0400*/  MOV R10, 0x420 ;  /* 0x00000420000a7802 */ /* 0x000fce0000000f00 */
[----:B------:R-:W-:Y:S05]  /*0410*/  CALL.REL.NOINC `($__internal_0_$__cuda_sm20_rcp_rn_f32_slowpath) ;  /* 0x0000001000a87944 */ /* 0x000fea0003c00000 */
[----:B------:R-:W-:Y:S05]  /*0420*/  BRA `(.L_x_8) ;  /* 0x0000000000107947 */ /* 0x000fea0003800000 */
.L_x_7:
[----:B------:R-:W0:Y:S02]  /*0430*/  MUFU.RCP R13, R0 ;  /* 0x00000000000d7308 */ /* 0x000e240000001000 */
[----:B0-----:R-:W-:-:S04]  /*0440*/  FFMA R2, R13, R0, -1 ;  /* 0xbf8000000d027423 */ /* 0x001fc80000000000 */
[----:B------:R-:W-:-:S04]  /*0450*/  FADD.FTZ R2, -R2, -RZ ;  /* 0x800000ff02027221 */ /* 0x000fc80000010100 */
[----:B------:R-:W-:-:S07]  /*0460*/  FFMA R13, R13, R2, R13 ;  /* 0x000000020d0d7223 */ /* 0x000fce000000000d */
.L_x_8:
[----:B------:R-:W-:Y:S05]  /*0470*/  BSYNC.RECONVERGENT B0 ;  /* 0x0000000000007941 */ /* 0x000fea0003800200 */
.L_x_6:
[----:B------:R-:W2:Y:S04]  /*0480*/  LDG.E R0, desc[UR10][R14.64+-0x14] ;  /* 0xffffec0a0e007981 */ /* 0x000ea8000c1e1900 */
[----:B------:R-:W3:Y:S04]  /*0490*/  LDG.E R23, desc[UR10][R14.64+-0x18] ;  /* 0xffffe80a0e177981 */ /* 0x000ee8000c1e1900 */
[----:B------:R-:W4:Y:S01]  /*04a0*/  LDG.E R19, desc[UR10][R14.64+-0x10] ;  /* 0xfffff00a0e137981 */ /* 0x000f22000c1e1900 */
[----:B------:R-:W-:Y:S01]  /*04b0*/  BSSY.RECONVERGENT B0, `(.L_x_9) ;  /* 0x0000019000007945 */ /* 0x000fe20003800200 */
[----:B--2---:R-:W-:Y:S01]  /*04c0*/  FADD R21, -R7, R0 ;  /* 0x0000000007157221 */ /* 0x004fe20000000100 */
[----:B---3--:R-:W-:-:S03]  /*04d0*/  FADD R23, -R8, R23 ;  /* 0x0000001708177221 */ /* 0x008fc60000000100 */
[----:B------:R-:W-:Y:S01]  /*04e0*/  FMUL R0, R21, R21 ;  /* 0x0000001515007220 */ /* 0x000fe20000400000 */
[----:B----4-:R-:W-:-:S03]  /*04f0*/  FADD R19, -R6, R19 ;  /* 0x0000001306137221 */ /* 0x010fc60000000100 */
[----:B------:R-:W-:-:S04]  /*0500*/  FFMA R0, R23, R23, R0 ;  /* 0x0000001717007223 */ /* 0x000fc80000000000 */
[----:B------:R-:W-:-:S04]  /*0510*/  FFMA R0, R19, R19, R0 ;  /* 0x0000001313007223 */ /* 0x000fc80000000000 */
[----:B------:R-:W-:Y:S01]  /*0520*/  FADD R10, R0, 9.9999997171806853657e-10 ;  /* 0x3089705f000a7421 */ /* 0x000fe20000000000 */
[----:B------:R-:W-:-:S03]  /*0530*/  FMUL R0, R13, R13 ;  /* 0x0000000d0d007220 */ /* 0x000fc60000400000 */
[----:B------:R0:W1:Y:S01]  /*0540*/  MUFU.RSQ R11, R10 ;  /* 0x0000000a000b7308 */ /* 0x0000620000001400 */
[----:B------:R-:W-:Y:S01]  /*0550*/  IADD3 R2, PT, PT, R10, -0xd000000, RZ ;  /* 0xf30000000a027810 */ /* 0x000fe20007ffe0ff */
[----:B------:R-:W-:-:S03]  /*0560*/  FMUL R0, R0, R13 ;  /* 0x0000000d00007220 */ /* 0x000fc60000400000 */
[----:B------:R-:W-:Y:S01]  /*0570*/  ISETP.GT.U32.AND P0, PT, R2, 0x727fffff, PT ;  /* 0x727fffff0200780c */ /* 0x000fe20003f04070 */
[-C--:B------:R-:W-:Y:S01]  /*0580*/  FFMA R24, R29, R0.reuse, R24 ;  /* 0x000000001d187223 */ /* 0x080fe20000000018 */
[-C--:B------:R-:W-:Y:S01]  /*0590*/  FFMA R22, R27, R0.reuse, R22 ;  /* 0x000000001b167223 */ /* 0x080fe20000000016 */
[----:B------:R-:W-:-:S10]  /*05a0*/  FFMA R20, R20, R0, R3 ;  /* 0x0000000014147223 */ /* 0x000fd40000000003 */
[----:B01----:R-:W-:Y:S05]  /*05b0*/  @!P0 BRA `(.L_x_10) ;  /* 0x0000000000108947 */ /* 0x003fea0003800000 */
[----:B------:R-:W-:-:S07]  /*05c0*/  MOV R0, 0x5e0 ;  /* 0x000005e000007802 */ /* 0x000fce0000000f00 */
[----:B------:R-:W-:Y:S05]  /*05d0*/  CALL.REL.NOINC `($__internal_1_$__cuda_sm20_sqrt_rn_f32_slowpath) ;  /* 0x0000001400087944 */ /* 0x000fea0003c00000 */
[----:B------:R-:W-:Y:S01]  /*05e0*/  MOV R0, R17 ;  /* 0x0000001100007202 */ /* 0x000fe20000000f00 */
[----:B------:R-:W-:Y:S06]  /*05f0*/  BRA `(.L_x_11) ;  /* 0x0000000000107947 */ /* 0x000fec0003800000 */
.L_x_10:
[----:B------:R-:W-:Y:S01]  /*0600*/  FMUL.FTZ R0, R10, R11 ;  /* 0x0000000b0a007220 */ /* 0x000fe20000410000 */
[----:B------:R-:W-:-:S03]  /*0610*/  FMUL.FTZ R2, R11, 0.5 ;  /* 0x3f0000000b027820 */ /* 0x000fc60000410000 */
[----:B------:R-:W-:-:S04]  /*0620*/  FFMA R3, -R0, R0, R10 ;  /* 0x0000000000037223 */ /* 0x000fc8000000010a */
[----:B------:R-:W-:-:S07]  /*0630*/  FFMA R0, R3, R2, R0 ;  /* 0x0000000203007223 */ /* 0x000fce0000000000 */
.L_x_11:
[----:B------:R-:W-:Y:S05]  /*0640*/  BSYNC.RECONVERGENT B0 ;  /* 0x0000000000007941 */ /* 0x000fea0003800200 */
.L_x_9:
        /* <DEDUP_REMOVED lines=8> */
.L_x_13:
[----:B------:R-:W0:Y:S02]  /*06d0*/  MUFU.RCP R13, R0 ;  /* 0x00000000000d7308 */ /* 0x000e240000001000 */
[----:B0-----:R-:W-:-:S04]  /*06e0*/  FFMA R2, R13, R0, -1 ;  /* 0xbf8000000d027423 */ /* 0x001fc80000000000 */
[----:B------:R-:W-:-:S04]  /*06f0*/  FADD.FTZ R2, -R2, -RZ ;  /* 0x800000ff02027221 */ /* 0x000fc80000010100 */
[----:B------:R-:W-:-:S07]  /*0700*/  FFMA R13, R13, R2, R13 ;  /* 0x000000020d0d7223 */ /* 0x000fce000000000d */
.L_x_14:
[----:B------:R-:W-:Y:S05]  /*0710*/  BSYNC.RECONVERGENT B0 ;  /* 0x0000000000007941 */ /* 0x000fea0003800200 */
.L_x_12:
        /* <DEDUP_REMOVED lines=8> */
[----:B------:R-:W-:Y:S01]  /*07a0*/  FFMA R11, R3, R3, R0 ;  /* 0x00000003030b7223 */ /* 0x000fe20000000000 */
[----:B------:R-:W-:-:S03]  /*07b0*/  FMUL R0, R13, R13 ;  /* 0x0000000d0d007220 */ /* 0x000fc60000400000 */
[----:B------:R-:W-:Y:S01]  /*07c0*/  FFMA R11, R2, R2, R11 ;  /* 0x00000002020b7223 */ /* 0x000fe2000000000b */
[----:B------:R-:W-:-:S03]  /*07d0*/  FMUL R0, R0, R13 ;  /* 0x0000000d00007220 */ /* 0x000fc60000400000 */
[----:B------:R-:W-:Y:S01]  /*07e0*/  FADD R11, R11, 9.9999997171806853657e-10 ;  /* 0x3089705f0b0b7421 */ /* 0x000fe20000000000 */
[-C--:B------:R-:W-:Y:S01]  /*07f0*/  FFMA R24, R23, R0.reuse, R24 ;  /* 0x0000000017187223 */ /* 0x080fe20000000018 */
[-C--:B------:R-:W-:Y:S01]  /*0800*/  FFMA R21, R21, R0.reuse, R22 ;  /* 0x0000000015157223 */ /* 0x080fe20000000016 */
[----:B------:R-:W-:Y:S01]  /*0810*/  FFMA R19, R19, R0, R20 ;  /* 0x0000000013137223 */ /* 0x000fe20000000014 */
[----:B------:R0:W1:Y:S01]  /*0820*/  MUFU.RSQ R12, R11 ;  /* 0x0000000b000c7308 */ /* 0x0000620000001400 */
[----:B------:R-:W-:-:S04]  /*0830*/  IADD3 R10, PT, PT, R11, -0xd000000, RZ ;  /* 0xf30000000b0a7810 */ /* 0x000fc80007ffe0ff */
[----:B------:R-:W-:-:S13]  /*0840*/  ISETP.GT.U32.AND P0, PT, R10, 0x727fffff, PT ;  /* 0x727fffff0a00780c */ /* 0x000fda0003f04070 */
[----:B01----:R-:W-:Y:S05]  /*0850*/  @!P0 BRA `(.L_x_16) ;  /* 0x0000000000148947 */ /* 0x003fea0003800000 */
[----:B------:R-:W-:Y:S02]  /*0860*/  MOV R10, R11 ;  /* 0x0000000b000a7202 */ /* 0x000fe40000000f00 */
[----:B------:R-:W-:-:S07]  /*0870*/  MOV R0, 0x890 ;  /* 0x0000089000007802 */ /* 0x000fce0000000f00 */
[----:B------:R-:W-:Y:S05]  /*0880*/  CALL.REL.NOINC `($__internal_1_$__cuda_sm20_sqrt_rn_f32_slowpath) ;  /* 0x00000010005c7944 */ /* 0x000fea0003c00000 */
[----:B------:R-:W-:Y:S01]  /*0890*/  MOV R0, R17 ;  /* 0x0000001100007202 */ /* 0x000fe20000000f00 */
[----:B------:R-:W-:Y:S06]  /*08a0*/  BRA `(.L_x_17) ;  /* 0x0000000000107947 */ /* 0x000fec0003800000 */
.L_x_16:
[----:B------:R-:W-:Y:S01]  /*08b0*/  FMUL.FTZ R0, R11, R12 ;  /* 0x0000000c0b007220 */ /* 0x000fe20000410000 */
[----:B------:R-:W-:-:S03]  /*08c0*/  FMUL.FTZ R10, R12, 0.5 ;  /* 0x3f0000000c0a7820 */ /* 0x000fc60000410000 */
[----:B------:R-:W-:-:S04]  /*08d0*/  FFMA R11, -R0, R0, R11 ;  /* 0x00000000000b7223 */ /* 0x000fc8000000010b */
[----:B------:R-:W-:-:S07]  /*08e0*/  FFMA R0, R11, R10, R0 ;  /* 0x0000000a0b007223 */ /* 0x000fce0000000000 */
.L_x_17:
[----:B------:R-:W-:Y:S05]  /*08f0*/  BSYNC.RECONVERGENT B0 ;  /* 0x0000000000007941 */ /* 0x000fea0003800200 */
.L_x_15:
        /* <DEDUP_REMOVED lines=8> */
.L_x_19:
[----:B------:R-:W0:Y:S02]  /*0980*/  MUFU.RCP R13, R0 ;  /* 0x00000000000d7308 */ /* 0x000e240000001000 */
[----:B0-----:R-:W-:-:S04]  /*0990*/  FFMA R10, R13, R0, -1 ;  /* 0xbf8000000d0a7423 */ /* 0x001fc80000000000 */
[----:B------:R-:W-:-:S04]  /*09a0*/  FADD.FTZ R10, -R10, -RZ ;  /* 0x800000ff0a0a7221 */ /* 0x000fc80000010100 */
[----:B------:R-:W-:-:S07]  /*09b0*/  FFMA R13, R13, R10, R13 ;  /* 0x0000000a0d0d7223 */ /* 0x000fce000000000d */
.L_x_20:
[----:B------:R-:W-:Y:S05]  /*09c0*/  BSYNC.RECONVERGENT B0 ;  /* 0x0000000000007941 */ /* 0x000fea0003800200 */
.L_x_18:
        /* <DEDUP_REMOVED lines=20> */
[----:B------:R-:W-:Y:S02]  /*0b10*/  MOV R10, R11 ;  /* 0x0000000b000a7202 */ /* 0x000fe40000000f00 */
[----:B------:R-:W-:-:S07]  /*0b20*/  MOV R0, 0xb40 ;  /* 0x00000b4000007802 */ /* 0x000fce0000000f00 */
[----:B------:R-:W-:Y:S05]  /*0b30*/  CALL.REL.NOINC `($__internal_1_$__cuda_sm20_sqrt_rn_f32_slowpath) ;  /* 0x0000000c00b07944 */ /* 0x000fea0003c00000 */
[----:B------:R-:W-:Y:S01]  /*0b40*/  MOV R0, R17 ;  /* 0x0000001100007202 */ /* 0x000fe20000000f00 */
[----:B------:R-:W-:Y:S06]  /*0b50*/  BRA `(.L_x_23) ;  /* 0x0000000000107947 */ /* 0x000fec0003800000 */
.L_x_22:
[----:B------:R-:W-:Y:S01]  /*0b60*/  FMUL.FTZ R0, R11, R12 ;  /* 0x0000000c0b007220 */ /* 0x000fe20000410000 */
[----:B------:R-:W-:-:S03]  /*0b70*/  FMUL.FTZ R4, R12, 0.5 ;  /* 0x3f0000000c047820 */ /* 0x000fc60000410000 */
[----:B------:R-:W-:-:S04]  /*0b80*/  FFMA R11, -R0, R0, R11 ;  /* 0x00000000000b7223 */ /* 0x000fc8000000010b */
[----:B------:R-:W-:-:S07]  /*0b90*/  FFMA R0, R11, R4, R0 ;  /* 0x000000040b007223 */ /* 0x000fce0000000000 */
.L_x_23:
[----:B------:R-:W-:Y:S05]  /*0ba0*/  BSYNC.RECONVERGENT B0 ;  /* 0x0000000000007941 */ /* 0x000fea0003800200 */
.L_x_21:
        /* <DEDUP_REMOVED lines=8> */
.L_x_25:
[----:B------:R-:W0:Y:S02]  /*0c30*/  MUFU.RCP R13, R0 ;  /* 0x00000000000d7308 */ /* 0x000e240000001000 */
[----:B0-----:R-:W-:-:S04]  /*0c40*/  FFMA R4, R13, R0, -1 ;  /* 0xbf8000000d047423 */ /* 0x001fc80000000000 */
[----:B------:R-:W-:-:S04]  /*0c50*/  FADD.FTZ R4, -R4, -RZ ;  /* 0x800000ff04047221 */ /* 0x000fc80000010100 */
[----:B------:R-:W-:-:S07]  /*0c60*/  FFMA R13, R13, R4, R13 ;  /* 0x000000040d0d7223 */ /* 0x000fce000000000d */
.L_x_26:
[----:B------:R-:W-:Y:S05]  /*0c70*/  BSYNC.RECONVERGENT B0 ;  /* 0x0000000000007941 */ /* 0x000fea0003800200 */
.L_x_24:
[----:B------:R-:W-:Y:S01]  /*0c80*/  UIADD3 UR8, UPT, UPT, UR8, 0x4, URZ ;  /* 0x0000000408087890 */ /* 0x000fe2000fffe0ff */
[-C--:B------:R-:W-:Y:S01]  /*0c90*/  FMUL R0, R13, R13.reuse ;  /* 0x0000000d0d007220 */ /* 0x080fe20000400000 */
[----:B------:R-:W-:Y:S02]  /*0ca0*/  IADD3 R14, P0, PT, R14, 0x60, RZ ;  /* 0x000000600e0e7810 */ /* 0x000fe40007f1e0ff */
[----:B------:R-:W-:Y:S01]  /*0cb0*/  UISETP.NE.AND UP0, UPT, UR8, URZ, UPT ;  /* 0x000000ff0800728c */ /* 0x000fe2000bf05270 */
[----:B------:R-:W-:Y:S01]  /*0cc0*/  FMUL R0, R0, R13 ;  /* 0x0000000d00007220 */ /* 0x000fe20000400000 */
[----:B------:R-:W-:-:S03]  /*0cd0*/  IADD3.X R15, PT, PT, RZ, R15, RZ, P0, !PT ;  /* 0x0000000fff0f7210 */ /* 0x000fc600007fe4ff */
[-C--:B------:R-:W-:Y:S01]  /*0ce0*/  FFMA R24, R22, R0.reuse, R3 ;  /* 0x0000000016187223 */ /* 0x080fe20000000003 */
[-C--:B------:R-:W-:Y:S01]  /*0cf0*/  FFMA R22, R20, R0.reuse, R21 ;  /* 0x0000000014167223 */ /* 0x080fe20000000015 */
[----:B------:R-:W-:Y:S02]  /*0d00*/  FFMA R3, R23, R0, R2 ;  /* 0x0000000017037223 */ /* 0x000fe40000000002 */
[----:B------:R-:W-:Y:S05]  /*0d10*/  BRA.U UP0, `(.L_x_27) ;  /* 0xfffffff500447547 */ /* 0x000fea000b83ffff */
.L_x_2:
[----:B------:R-:W-:-:S09]  /*0d20*/  UISETP.NE.AND UP0, UPT, UR6, URZ, UPT ;  /* 0x000000ff0600728c */ /* 0x000fd2000bf05270 */
[----:B------:R-:W-:Y:S05]  /*0d30*/  BRA.U !UP0, `(.L_x_1) ;  /* 0x00000009082c7547 */ /* 0x000fea000b800000 */
[----:B------:R-:W-:-:S09]  /*0d40*/  UISETP.NE.AND UP0, UPT, UR6, 0x1, UPT ;  /* 0x000000010600788c */ /* 0x000fd2000bf05270 */
[----:B------:R-:W-:Y:S05]  /*0d50*/  BRA.U !UP0, `(.L_x_28) ;  /* 0x0000000508607547 */ /* 0x000fea000b800000 */
[----:B------:R-:W0:Y:S02]  /*0d60*/  LDC.64 R28, c[0x0][0x380] ;  /* 0x0000e000ff1c7b82 */ /* 0x000e240000000a00 */
[----:B0-----:R-:W-:-:S05]  /*0d70*/  IMAD.WIDE.U32 R28, R5, 0x18, R28 ;  /* 0x00000018051c7825 */ /* 0x001fca00078e001c */
        /* <DEDUP_REMOVED lines=19> */
.L_x_30:
[----:B------:R-:W-:Y:S01]  /*0eb0*/  FMUL.FTZ R0, R10, R11 ;  /* 0x0000000b0a007220 */ /* 0x000fe20000410000 */
[----:B------:R-:W-:-:S03]  /*0ec0*/  FMUL.FTZ R2, R11, 0.5 ;  /* 0x3f0000000b027820 */ /* 0x000fc60000410000 */
[----:B------:R-:W-:-:S04]  /*0ed0*/  FFMA R11, -R0, R0, R10 ;  /* 0x00000000000b7223 */ /* 0x000fc8000000010a */
[----:B------:R-:W-:-:S07]  /*0ee0*/  FFMA R0, R11, R2, R0 ;  /* 0x000000020b007223 */ /* 0x000fce0000000000 */
.L_x_31:
[----:B------:R-:W-:Y:S05]  /*0ef0*/  BSYNC.RECONVERGENT B0 ;  /* 0x0000000000007941 */ /* 0x000fea0003800200 */
.L_x_29:
        /* <DEDUP_REMOVED lines=8> */
.L_x_33:
[----:B------:R-:W0:Y:S02]  /*0f80*/  MUFU.RCP R13, R0 ;  /* 0x00000000000d7308 */ /* 0x000e240000001000 */
[----:B0-----:R-:W-:-:S04]  /*0f90*/  FFMA R2, R13, R0, -1 ;  /* 0xbf8000000d027423 */ /* 0x001fc80000000000 */
[----:B------:R-:W-:-:S04]  /*0fa0*/  FADD.FTZ R2, -R2, -RZ ;  /* 0x800000ff02027221 */ /* 0x000fc80000010100 */
[----:B------:R-:W-:-:S07]  /*0fb0*/  FFMA R13, R13, R2, R13 ;  /* 0x000000020d0d7223 */ /* 0x000fce000000000d */
.L_x_34:
[----:B------:R-:W-:Y:S05]  /*0fc0*/  BSYNC.RECONVERGENT B0 ;  /* 0x0000000000007941 */ /* 0x000fea0003800200 */
.L_x_32:
[----:B------:R-:W2:Y:S04]  /*0fd0*/  LDG.E R4, desc[UR10][R28.64+0x1c] ;  /* 0x00001c0a1c047981 */ /* 0x000ea8000c1e1900 */
[----:B------:R-:W3:Y:S04]  /*0fe0*/  LDG.E R11, desc[UR10][R28.64+0x18] ;  /* 0x0000180a1c0b7981 */ /* 0x000ee8000c1e1900 */
[----:B------:R-:W4:Y:S01]  /*0ff0*/  LDG.E R17, desc[UR10][R28.64+0x20] ;  /* 0x0000200a1c117981 */ /* 0x000f22000c1e1900 */
[-C--:B------:R-:W-:Y:S01]  /*1000*/  FMUL R0, R13, R13.reuse ;  /* 0x0000000d0d007220 */ /* 0x080fe20000400000 */
[----:B------:R-:W-:Y:S03]  /*1010*/  BSSY.RECONVERGENT B0, `(.L_x_35) ;  /* 0x0000019000007945 */ /* 0x000fe60003800200 */
[----:B------:R-:W-:-:S04]  /*1020*/  FMUL R0, R0, R13 ;  /* 0x0000000d00007220 */ /* 0x000fc80000400000 */
[-C--:B------:R-:W-:Y:S01]  /*1030*/  FFMA R19, R19, R0.reuse, R24 ;  /* 0x0000000013137223 */ /* 0x080fe20000000018 */
[-C--:B------:R-:W-:Y:S01]  /*1040*/  FFMA R15, R15, R0.reuse, R22 ;  /* 0x000000000f0f7223 */ /* 0x080fe20000000016 */
[----:B------:R-:W-:Y:S01]  /*1050*/  FFMA R3, R20, R0, R3 ;  /* 0x0000000014037223 */ /* 0x000fe20000000003 */
[----:B--2---:R-:W-:Y:S01]  /*1060*/  FADD R4, -R7, R4 ;  /* 0x0000000407047221 */ /* 0x004fe20000000100 */
        /* <DEDUP_REMOVED lines=15> */
.L_x_36:
[----:B------:R-:W-:Y:S01]  /*1160*/  FMUL.FTZ R0, R11, R12 ;  /* 0x0000000c0b007220 */ /* 0x000fe20000410000 */
[----:B------:R-:W-:-:S03]  /*1170*/  FMUL.FTZ R10, R12, 0.5 ;  /* 0x3f0000000c0a7820 */ /* 0x000fc60000410000 */
[----:B------:R-:W-:-:S04]  /*1180*/  FFMA R11, -R0, R0, R11 ;  /* 0x00000000000b7223 */ /* 0x000fc8000000010b */
[----:B------:R-:W-:-:S07]  /*1190*/  FFMA R0, R11, R10, R0 ;  /* 0x0000000a0b007223 */ /* 0x000fce0000000000 */
.L_x_37:
[----:B------:R-:W-:Y:S05]  /*11a0*/  BSYNC.RECONVERGENT B0 ;  /* 0x0000000000007941 */ /* 0x000fea0003800200 */
.L_x_35:
        /* <DEDUP_REMOVED lines=8> */
.L_x_39:
[----:B------:R-:W0:Y:S02]  /*1230*/  MUFU.RCP R13, R0 ;  /* 0x00000000000d7308 */ /* 0x000e240000001000 */
[----:B0-----:R-:W-:-:S04]  /*1240*/  FFMA R10, R13, R0, -1 ;  /* 0xbf8000000d0a7423 */ /* 0x001fc80000000000 */
[----:B------:R-:W-:-:S04]  /*1250*/  FADD.FTZ R10, -R10, -RZ ;  /* 0x800000ff0a0a7221 */ /* 0x000fc80000010100 */
[----:B------:R-:W-:-:S07]  /*1260*/  FFMA R13, R13, R10, R13 ;  /* 0x0000000a0d0d7223 */ /* 0x000fce000000000d */
.L_x_40:
[----:B------:R-:W-:Y:S05]  /*1270*/  BSYNC.RECONVERGENT B0 ;  /* 0x0000000000007941 */ /* 0x000fea0003800200 */
.L_x_38:
[----:B------:R-:W-:Y:S01]  /*1280*/  FMUL R0, R13, R13 ;  /* 0x0000000d0d007220 */ /* 0x000fe20000400000 */
[----:B------:R-:W-:-:S03]  /*1290*/  IADD3 R5, PT, PT, R5, 0x2, RZ ;  /* 0x0000000205057810 */ /* 0x000fc60007ffe0ff */
[----:B------:R-:W-:-:S04]  /*12a0*/  FMUL R0, R0, R13 ;  /* 0x0000000d00007220 */ /* 0x000fc80000400000 */
[-C--:B------:R-:W-:Y:S01]  /*12b0*/  FFMA R24, R14, R0.reuse, R19 ;  /* 0x000000000e187223 */ /* 0x080fe20000000013 */
[-C--:B------:R-:W-:Y:S01]  /*12c0*/  FFMA R22, R4, R0.reuse, R15 ;  /* 0x0000000004167223 */ /* 0x080fe2000000000f */
[----:B------:R-:W-:-:S07]  /*12d0*/  FFMA R3, R2, R0, R3 ;  /* 0x0000000002037223 */ /* 0x000fce0000000003 */
.L_x_28:
[----:B------:R-:W0:Y:S02]  /*12e0*/  LDCU UR4, c[0x0][0x388] ;  /* 0x00007100ff0477ac */ /* 0x000e240008000800 */
[----:B0-----:R-:W-:-:S04]  /*12f0*/  ULOP3.LUT UR4, UR4, 0x1, URZ, 0xc0, !UPT ;  /* 0x0000000104047892 */ /* 0x001fc8000f8ec0ff */
[----:B------:R-:W-:-:S09]  /*1300*/  UISETP.NE.U32.AND UP0, UPT, UR4, 0x1, UPT ;  /* 0x000000010400788c */ /* 0x000fd2000bf05070 */
[----:B------:R-:W-:Y:S05]  /*1310*/  BRA.U UP0, `(.L_x_1) ;  /* 0x0000000100b47547 */ /* 0x000fea000b800000 */
        /* <DEDUP_REMOVED lines=22> */
.L_x_42:
[----:B------:R-:W-:Y:S01]  /*1480*/  FMUL.FTZ R0, R13, R2 ;  /* 0x000000020d007220 */ /* 0x000fe20000410000 */
[----:B------:R-:W-:-:S03]  /*1490*/  FMUL.FTZ R2, R2, 0.5 ;  /* 0x3f00000002027820 */ /* 0x000fc60000410000 */
[----:B------:R-:W-:-:S04]  /*14a0*/  FFMA R11, -R0, R0, R13 ;  /* 0x00000000000b7223 */ /* 0x000fc8000000010d */
[----:B------:R-:W-:-:S07]  /*14b0*/  FFMA R0, R11, R2, R0 ;  /* 0x000000020b007223 */ /* 0x000fce0000000000 */
.L_x_43:
[----:B------:R-:W-:Y:S05]  /*14c0*/  BSYNC.RECONVERGENT B0 ;  /* 0x0000000000007941 */ /* 0x000fea0003800200 */
.L_x_41:
        /* <DEDUP_REMOVED lines=8> */
.L_x_45:
[----:B------:R-:W0:Y:S02]  /*1550*/  MUFU.RCP R13, R0 ;  /* 0x00000000000d7308 */ /* 0x000e240000001000 */
[----:B0-----:R-:W-:-:S04]  /*1560*/  FFMA R2, R13, R0, -1 ;  /* 0xbf8000000d027423 */ /* 0x001fc80000000000 */
[----:B------:R-:W-:-:S04]  /*1570*/  FADD.FTZ R2, -R2, -RZ ;  /* 0x800000ff02027221 */ /* 0x000fc80000010100 */
[----:B------:R-:W-:-:S07]  /*1580*/  FFMA R13, R13, R2, R13 ;  /* 0x000000020d0d7223 */ /* 0x000fce000000000d */
.L_x_46:
[----:B------:R-:W-:Y:S05]  /*1590*/  BSYNC.RECONVERGENT B0 ;  /* 0x0000000000007941 */ /* 0x000fea0003800200 */
.L_x_44:
[----:B------:R-:W-:-:S04]  /*15a0*/  FMUL R0, R13, R13 ;  /* 0x0000000d0d007220 */ /* 0x000fc80000400000 */
[----:B------:R-:W-:-:S04]  /*15b0*/  FMUL R0, R0, R13 ;  /* 0x0000000d00007220 */ /* 0x000fc80000400000 */
[-C--:B------:R-:W-:Y:S01]  /*15c0*/  FFMA R24, R5, R0.reuse, R24 ;  /* 0x0000000005187223 */ /* 0x080fe20000000018 */
[-C--:B------:R-:W-:Y:S01]  /*15d0*/  FFMA R22, R7, R0.reuse, R22 ;  /* 0x0000000007167223 */ /* 0x080fe20000000016 */
[----:B------:R-:W-:-:S07]  /*15e0*/  FFMA R3, R6, R0, R3 ;  /* 0x0000000006037223 */ /* 0x000fce0000000003 */
.L_x_1:
[----:B------:R-:W1:Y:S01]  /*15f0*/  LDC.64 R4, c[0x0][0x380] ;  /* 0x0000e000ff047b82 */ /* 0x000e620000000a00 */
[----:B------:R-:W2:Y:S01]  /*1600*/  LDCU UR4, c[0x0][0x38c] ;  /* 0x00007180ff0477ac */ /* 0x000ea20008000800 */
[----:B-1----:R-:W-:-:S05]  /*1610*/  IMAD.WIDE R4, R9, 0x18, R4 ;  /* 0x0000001809047825 */ /* 0x002fca00078e0204 */
[----:B0----5:R-:W2:Y:S04]  /*1620*/  LDG.E R7, desc[UR10][R4.64+0xc] ;  /* 0x00000c0a04077981 */ /* 0x021ea8000c1e1900 */
[----:B------:R-:W3:Y:S04]  /*1630*/  LDG.E R9, desc[UR10][R4.64+0x10] ;  /* 0x0000100a04097981 */ /* 0x000ee8000c1e1900 */
[----:B------:R-:W4:Y:S01]  /*1640*/  LDG.E R0, desc[UR10][R4.64+0x14] ;  /* 0x0000140a04007981 */ /* 0x000f22000c1e1900 */
[----:B--2---:R-:W-:Y:S01]  /*1650*/  FFMA R7, R24, UR4, R7 ;  /* 0x0000000418077c23 */ /* 0x004fe20008000007 */
[----:B---3--:R-:W-:-:S04]  /*1660*/  FFMA R9, R22, UR4, R9 ;  /* 0x0000000416097c23 */ /* 0x008fc80008000009 */
[----:B------:R-:W-:Y:S01]  /*1670*/  STG.E desc[UR10][R4.64+0xc], R7 ;  /* 0x00000c0704007986 */ /* 0x000fe2000c10190a */
[----:B----4-:R-:W-:-:S03]  /*1680*/  FFMA R3, R3, UR4, R0 ;  /* 0x0000000403037c23 */ /* 0x010fc60008000000 */
[----:B------:R-:W-:Y:S04]  /*1690*/  STG.E desc[UR10][R4.64+0x10], R9 ;  /* 0x0000100904007986 */ /* 0x000fe8000c10190a */
[----:B------:R-:W-:Y:S01]  /*16a0*/  STG.E desc[UR10][R4.64+0x14], R3 ;  /* 0x0000140304007986 */ /* 0x000fe2000c10190a */
[----:B------:R-:W-:Y:S05]  /*16b0*/  EXIT ;  /* 0x000000000000794d */ /* 0x000fea0003800000 */
        .weak           $__internal_0_$__cuda_sm20_rcp_rn_f32_slowpath
        .type           $__internal_0_$__cuda_sm20_rcp_rn_f32_slowpath,@function
        .size           $__internal_0_$__cuda_sm20_rcp_rn_f32_slowpath,($__internal_1_$__cuda_sm20_sqrt_rn_f32_slowpath - $__internal_0_$__cuda_sm20_rcp_rn_f32_slowpath)
$__internal_0_$__cuda_sm20_rcp_rn_f32_slowpath:
[----:B------:R-:W-:Y:S01]  /*16c0*/  SHF.L.U32 R11, R0, 0x1, RZ ;  /* 0x00000001000b7819 */ /* 0x000fe200000006ff */
[----:B------:R-:W-:Y:S03]  /*16d0*/  BSSY.RECONVERGENT B1, `(.L_x_47) ;  /* 0x0000030000017945 */ /* 0x000fe60003800200 */
[----:B------:R-:W-:-:S04]  /*16e0*/  SHF.R.U32.HI R11, RZ, 0x18, R11 ;  /* 0x00000018ff0b7819 */ /* 0x000fc8000001160b */
[----:B------:R-:W-:-:S13]  /*16f0*/  ISETP.NE.U32.AND P0, PT, R11, RZ, PT ;  /* 0x000000ff0b00720c */ /* 0x000fda0003f05070 */
[----:B------:R-:W-:Y:S05]  /*1700*/  @P0 BRA `(.L_x_48) ;  /* 0x0000000000280947 */ /* 0x000fea0003800000 */
[----:B------:R-:W-:-:S04]  /*1710*/  SHF.L.U32 R11, R0, 0x1, RZ ;  /* 0x00000001000b7819 */ /* 0x000fc800000006ff */
[----:B------:R-:W-:-:S13]  /*1720*/  ISETP.NE.AND P0, PT, R11, RZ, PT ;  /* 0x000000ff0b00720c */ /* 0x000fda0003f05270 */
[----:B------:R-:W-:Y:S01]  /*1730*/  @P0 FFMA R12, R0, 1.84467440737095516160e+19, RZ ;  /* 0x5f800000000c0823 */ /* 0x000fe200000000ff */
[----:B------:R-:W-:Y:S08]  /*1740*/  @!P0 MUFU.RCP R13, R0 ;  /* 0x00000000000d8308 */ /* 0x000ff00000001000 */
[----:B------:R-:W0:Y:S02]  /*1750*/  @P0 MUFU.RCP R11, R12 ;  /* 0x0000000c000b0308 */ /* 0x000e240000001000 */
[----:B0-----:R-:W-:-:S04]  /*1760*/  @P0 FFMA R16, R12, R11, -1 ;  /* 0xbf8000000c100423 */ /* 0x001fc8000000000b */
[----:B------:R-:W-:-:S04]  /*1770*/  @P0 FADD.FTZ R16, -R16, -RZ ;  /* 0x800000ff10100221 */ /* 0x000fc80000010100 */
[----:B------:R-:W-:-:S04]  /*1780*/  @P0 FFMA R16, R11, R16, R11 ;  /* 0x000000100b100223 */ /* 0x000fc8000000000b */
[----:B------:R-:W-:Y:S01]  /*1790*/  @P0 FFMA R13, R16, 1.84467440737095516160e+19, RZ ;  /* 0x5f800000100d0823 */ /* 0x000fe200000000ff */
[----:B------:R-:W-:Y:S06]  /*17a0*/  BRA `(.L_x_49) ;  /* 0x0000000000887947 */ /* 0x000fec0003800000 */
.L_x_48:
[----:B------:R-:W-:-:S04]  /*17b0*/  IADD3 R12, PT, PT, R11, -0xfd, RZ ;  /* 0xffffff030b0c7810 */ /* 0x000fc80007ffe0ff */
[----:B------:R-:W-:-:S13]  /*17c0*/  ISETP.GT.U32.AND P0, PT, R12, 0x1, PT ;  /* 0x000000010c00780c */ /* 0x000fda0003f04070 */
[----:B------:R-:W-:Y:S05]  /*17d0*/  @P0 BRA `(.L_x_50) ;  /* 0x0000000000780947 */ /* 0x000fea0003800000 */
[----:B------:R-:W-:Y:S01]  /*17e0*/  LOP3.LUT R26, R0, 0x7fffff, RZ, 0xc0, !PT ;  /* 0x007fffff001a7812 */ /* 0x000fe200078ec0ff */
[----:B------:R-:W-:Y:S01]  /*17f0*/  HFMA2 R17, -RZ, RZ, 0, 1.78813934326171875e-07 ;  /* 0x00000003ff117431 */ /* 0x000fe200000001ff */
[----:B------:R-:W-:Y:S02]  /*1800*/  IADD3 R11, PT, PT, R11, -0xfc, RZ ;  /* 0xffffff040b0b7810 */ /* 0x000fe40007ffe0ff */
[----:B------:R-:W-:-:S04]  /*1810*/  LOP3.LUT R26, R26, 0x3f800000, RZ, 0xfc, !PT ;  /* 0x3f8000001a1a7812 */ /* 0x000fc800078efcff */
[----:B------:R-:W0:Y:S01]  /*1820*/  MUFU.RCP R16, R26 ;  /* 0x0000001a00107308 */ /* 0x000e220000001000 */
[----:B------:R-:W-:Y:S01]  /*1830*/  SHF.L.U32 R17, R17, R12, RZ ;  /* 0x0000000c11117219 */ /* 0x000fe200000006ff */
[----:B0-----:R-:W-:-:S04]  /*1840*/  FFMA R25, R26, R16, -1 ;  /* 0xbf8000001a197423 */ /* 0x001fc80000000010 */
[----:B------:R-:W-:-:S04]  /*1850*/  FADD.FTZ R25, -R25, -RZ ;  /* 0x800000ff19197221 */ /* 0x000fc80000010100 */
[CCC-:B------:R-:W-:Y:S01]  /*1860*/  FFMA.RM R13, R16.reuse, R25.reuse, R16.reuse ;  /* 0x00000019100d7223 */ /* 0x1c0fe20000004010 */
[----:B------:R-:W-:-:S04]  /*1870*/  FFMA.RP R16, R16, R25, R16 ;  /* 0x0000001910107223 */ /* 0x000fc80000008010 */
[C---:B------:R-:W-:Y:S02]  /*1880*/  LOP3.LUT R18, R13.reuse, 0x7fffff, RZ, 0xc0, !PT ;  /* 0x007fffff0d127812 */ /* 0x040fe400078ec0ff */
[----:B------:R-:W-:Y:S02]  /*1890*/  FSETP.NEU.FTZ.AND P0, PT, R13, R16, PT ;  /* 0x000000100d00720b */ /* 0x000fe40003f1d000 */
[----:B------:R-:W-:Y:S02]  /*18a0*/  LOP3.LUT R18, R18, 0x800000, RZ, 0xfc, !PT ;  /* 0x0080000012127812 */ /* 0x000fe400078efcff */
[----:B------:R-:W-:Y:S02]  /*18b0*/  SEL R13, RZ, 0xffffffff, !P0 ;  /* 0xffffffffff0d7807 */ /* 0x000fe40004000000 */
[----:B------:R-:W-:Y:S02]  /*18c0*/  LOP3.LUT R17, R17, R18, RZ, 0xc0, !PT ;  /* 0x0000001211117212 */ /* 0x000fe400078ec0ff */
[----:B------:R-:W-:-:S02]  /*18d0*/  IADD3 R13, PT, PT, -R13, RZ, RZ ;  /* 0x000000ff0d0d7210 */ /* 0x000fc40007ffe1ff */
[-C--:B------:R-:W-:Y:S02]  /*18e0*/  SHF.R.U32.HI R17, RZ, R12.reuse, R17 ;  /* 0x0000000cff117219 */ /* 0x080fe40000011611 */
[--C-:B------:R-:W-:Y:S02]  /*18f0*/  LOP3.LUT P1, RZ, R13, R12, R18.reuse, 0xf8, !PT ;  /* 0x0000000c0dff7212 */ /* 0x100fe4000782f812 */
[C---:B------:R-:W-:Y:S02]  /*1900*/  LOP3.LUT P0, RZ, R17.reuse, 0x1, RZ, 0xc0, !PT ;  /* 0x0000000111ff7812 */ /* 0x040fe4000780c0ff */
[----:B------:R-:W-:Y:S02]  /*1910*/  LOP3.LUT P2, RZ, R17, 0x2, RZ, 0xc0, !PT ;  /* 0x0000000211ff7812 */ /* 0x000fe4000784c0ff */
[----:B------:R-:W-:Y:S02]  /*1920*/  SHF.R.U32.HI R11, RZ, R11, R18 ;  /* 0x0000000bff0b7219 */ /* 0x000fe40000011612 */
[----:B------:R-:W-:-:S02]  /*1930*/  PLOP3.LUT P0, PT, P0, P1, P2, 0xe0, 0x0 ;  /* 0x000000000000781c */ /* 0x000fc40000703c20 */
[----:B------:R-:W-:Y:S02]  /*1940*/  LOP3.LUT P1, RZ, R0, 0x7fffff, RZ, 0xc0, !PT ;  /* 0x007fffff00ff7812 */ /* 0x000fe4000782c0ff */
[----:B------:R-:W-:-:S04]  /*1950*/  SEL R12, RZ, 0x1, !P0 ;  /* 0x00000001ff0c7807 */ /* 0x000fc80004000000 */
[----:B------:R-:W-:-:S04]  /*1960*/  IADD3 R12, PT, PT, -R12, RZ, RZ ;  /* 0x000000ff0c0c7210 */ /* 0x000fc80007ffe1ff */
[----:B------:R-:W-:-:S13]  /*1970*/  ISETP.GE.AND P0, PT, R12, RZ, PT ;  /* 0x000000ff0c00720c */ /* 0x000fda0003f06270 */
[----:B------:R-:W-:-:S04]  /*1980*/  @!P0 IADD3 R11, PT, PT, R11, 0x1, RZ ;  /* 0x000000010b0b8810 */ /* 0x000fc80007ffe0ff */
[----:B------:R-:W-:-:S04]  /*1990*/  @!P1 SHF.L.U32 R11, R11, 0x1, RZ ;  /* 0x000000010b0b9819 */ /* 0x000fc800000006ff */
[----:B------:R-:W-:Y:S01]  /*19a0*/  LOP3.LUT R13, R11, 0x80000000, R0, 0xf8, !PT ;  /* 0x800000000b0d7812 */ /* 0x000fe200078ef800 */
[----:B------:R-:W-:Y:S06]  /*19b0*/  BRA `(.L_x_49) ;  /* 0x0000000000047947 */ /* 0x000fec0003800000 */
.L_x_50:
[----:B------:R0:W1:Y:S02]  /*19c0*/  MUFU.RCP R13, R0 ;  /* 0x00000000000d7308 */ /* 0x0000640000001000 */
.L_x_49:
[----:B------:R-:W-:Y:S05]  /*19d0*/  BSYNC.RECONVERGENT B1 ;  /* 0x0000000000017941 */ /* 0x000fea0003800200 */
.L_x_47:
[----:B------:R-:W-:-:S04]  /*19e0*/  MOV R11, 0x0 ;  /* 0x00000000000b7802 */ /* 0x000fc80000000f00 */
[----:B01----:R-:W-:Y:S05]  /*19f0*/  RET.REL.NODEC R10 `(_Z10calc_forceP8Particleif) ;  /* 0xffffffe40a807950 */ /* 0x003fea0003c3ffff */
        .weak           $__internal_1_$__cuda_sm20_sqrt_rn_f32_slowpath
        .type           $__internal_1_$__cuda_sm20_sqrt_rn_f32_slowpath,@function
        .size           $__internal_1_$__cuda_sm20_sqrt_rn_f32_slowpath,(.L_x_54 - $__internal_1_$__cuda_sm20_sqrt_rn_f32_slowpath)
$__internal_1_$__cuda_sm20_sqrt_rn_f32_slowpath:
[----:B------:R-:W-:-:S13]  /*1a00*/  LOP3.LUT P0, RZ, R10, 0x7fffffff, RZ, 0xc0, !PT ;  /* 0x7fffffff0aff7812 */ /* 0x000fda000780c0ff */
[----:B------:R-:W-:Y:S01]  /*1a10*/  @!P0 MOV R17, R10 ;  /* 0x0000000a00118202 */ /* 0x000fe20000000f00 */
[----:B------:R-:W-:Y:S06]  /*1a20*/  @!P0 BRA `(.L_x_51) ;  /* 0x0000000000408947 */ /* 0x000fec0003800000 */
[----:B------:R-:W-:-:S13]  /*1a30*/  FSETP.GEU.FTZ.AND P0, PT, R10, RZ, PT ;  /* 0x000000ff0a00720b */ /* 0x000fda0003f1e000 */
[----:B------:R-:W-:Y:S01]  /*1a40*/  @!P0 MOV R17, 0x7fffffff ;  /* 0x7fffffff00118802 */ /* 0x000fe20000000f00 */
[----:B------:R-:W-:Y:S06]  /*1a50*/  @!P0 BRA `(.L_x_51) ;  /* 0x0000000000348947 */ /* 0x000fec0003800000 */
[----:B------:R-:W-:-:S13]  /*1a60*/  FSETP.GTU.FTZ.AND P0, PT, |R10|, +INF , PT ;  /* 0x7f8000000a00780b */ /* 0x000fda0003f1c200 */
[----:B------:R-:W-:Y:S01]  /*1a70*/  @P0 FADD.FTZ R17, R10, 1 ;  /* 0x3f8000000a110421 */ /* 0x000fe20000010000 */
[----:B------:R-:W-:Y:S06]  /*1a80*/  @P0 BRA `(.L_x_51) ;  /* 0x0000000000280947 */ /* 0x000fec0003800000 */
[----:B------:R-:W-:-:S13]  /*1a90*/  FSETP.NEU.FTZ.AND P0, PT, |R10|, +INF , PT ;  /* 0x7f8000000a00780b */ /* 0x000fda0003f1d200 */
[----:B------:R-:W-:Y:S01]  /*1aa0*/  @P0 FFMA R16, R10, 1.84467440737095516160e+19, RZ ;  /* 0x5f8000000a100823 */ /* 0x000fe200000000ff */
[----:B------:R-:W-:-:S03]  /*1ab0*/  @!P0 MOV R17, R10 ;  /* 0x0000000a00118202 */ /* 0x000fc60000000f00 */
[----:B------:R-:W0:Y:S02]  /*1ac0*/  @P0 MUFU.RSQ R11, R16 ;  /* 0x00000010000b0308 */ /* 0x000e240000001400 */
[----:B0-----:R-:W-:Y:S01]  /*1ad0*/  @P0 FMUL.FTZ R13, R16, R11 ;  /* 0x0000000b100d0220 */ /* 0x001fe20000410000 */
[----:B------:R-:W-:-:S03]  /*1ae0*/  @P0 FMUL.FTZ R11, R11, 0.5 ;  /* 0x3f0000000b0b0820 */ /* 0x000fc60000410000 */
[----:B------:R-:W-:-:S04]  /*1af0*/  @P0 FADD.FTZ R12, -R13, -RZ ;  /* 0x800000ff0d0c0221 */ /* 0x000fc80000010100 */
[----:B------:R-:W-:-:S04]  /*1b00*/  @P0 FFMA R12, R13, R12, R16 ;  /* 0x0000000c0d0c0223 */ /* 0x000fc80000000010 */
[----:B------:R-:W-:-:S04]  /*1b10*/  @P0 FFMA R11, R12, R11, R13 ;  /* 0x0000000b0c0b0223 */ /* 0x000fc8000000000d */
[----:B------:R-:W-:-:S07]  /*1b20*/  @P0 FMUL.FTZ R17, R11, 2.3283064365386962891e-10 ;  /* 0x2f8000000b110820 */ /* 0x000fce0000410000 */
.L_x_51:
[----:B------:R-:W-:Y:S01]  /*1b30*/  HFMA2 R11, -RZ, RZ, 0, 0 ;  /* 0x00000000ff0b7431 */ /* 0x000fe200000001ff */
[----:B------:R-:W-:-:S04]  /*1b40*/  MOV R10, R0 ;  /* 0x00000000000a7202 */ /* 0x000fc80000000f00 */
[----:B------:R-:W-:Y:S05]  /*1b50*/  RET.REL.NODEC R10 `(_Z10calc_forceP8Particleif) ;  /* 0xffffffe40a287950 */ /* 0x000fea0003c3ffff */
.L_x_52:
        /* <DEDUP_REMOVED lines=10> */
.L_x_54:


//--------------------- .nv.shared.reserved.0     --------------------------
	.section	.nv.shared.reserved.0,"aw",@nobits
	.weak		__nv_reservedSMEM_offset_0_alias
	.size		__nv_reservedSMEM_offset_0_alias, 0, 64
	.other		__nv_reservedSMEM_offset_0_alias,@"STO_CUDA_RESERVED_SHARED STV_DEFAULT"
__nv_reservedSMEM_offset_0_alias:
	.zero		0
	.zero		64


//--------------------- .nv.constant0._Z11update_posnP8Particleif --------------------------
	.section	.nv.constant0._Z11update_posnP8Particleif,"a",@progbits
	.sectionflags	@""
	.align	4
.nv.constant0._Z11update_posnP8Particleif:
	.zero		912


//--------------------- .nv.constant0._Z10calc_forceP8Particleif --------------------------
	.section	.nv.constant0._Z10calc_forceP8Particleif,"a",@progbits
	.sectionflags	@""
	.align	4
.nv.constant0._Z10calc_forceP8Particleif:
	.zero		912


//--------------------- SYMBOLS --------------------------

	.type		.nv.reservedSmem.offset0,@object
	.size		.nv.reservedSmem.offset0,0x4
